	.headerflags	@"EF_CUDA_TEXMODE_UNIFIED EF_CUDA_64BIT_ADDRESS EF_CUDA_ACCELERATORS EF_CUDA_SM90 EF_CUDA_VIRTUAL_SM(EF_CUDA_SM90)"
	.elftype	@"ET_EXEC"


//--------------------- .nv.info                  --------------------------
	.section	.nv.info,"",@"SHT_CUDA_INFO"
	.align	4


	//----- nvinfo : EIATTR_REGCOUNT
	.align		4
        /*0000*/ 	.byte	0x04, 0x2f
        /*0002*/ 	.short	(.L_1 - .L_0)
	.align		4
.L_0:
        /*0004*/ 	.word	index@(triton_poi_fused_add_convolution_2)
        /*0008*/ 	.word	0x0000000e


	//----- nvinfo : EIATTR_MIN_STACK_SIZE
	.align		4
.L_1:
        /*000c*/ 	.byte	0x04, 0x12
        /*000e*/ 	.short	(.L_3 - .L_2)
	.align		4
.L_2:
        /*0010*/ 	.word	index@(triton_poi_fused_add_convolution_2)
        /*0014*/ 	.word	0x00000000


	//----- nvinfo : EIATTR_FRAME_SIZE
	.align		4
.L_3:
        /*0018*/ 	.byte	0x04, 0x11
        /*001a*/ 	.short	(.L_5 - .L_4)
	.align		4
.L_4:
        /*001c*/ 	.word	index@(triton_poi_fused_add_convolution_2)
        /*0020*/ 	.word	0x00000000


	//----- nvinfo : EIATTR_MIN_STACK_SIZE
	.align		4
.L_5:
        /*0024*/ 	.byte	0x04, 0x12
        /*0026*/ 	.short	(.L_7 - .L_6)
	.align		4
.L_6:
        /*0028*/ 	.word	index@(triton_poi_fused_add_convolution_2)
        /*002c*/ 	.word	0x00000000
.L_7:


//--------------------- .nv.info.triton_poi_fused_add_convolution_2 --------------------------
	.section	.nv.info.triton_poi_fused_add_convolution_2,"",@"SHT_CUDA_INFO"
	.sectionflags	@""
	.align	4


	//----- nvinfo : EIATTR_CUDA_API_VERSION
	.align		4
        /*0000*/ 	.byte	0x04, 0x37
        /*0002*/ 	.short	(.L_9 - .L_8)
.L_8:
        /*0004*/ 	.word	0x0000007c


	//----- nvinfo : EIATTR_KPARAM_INFO
	.align		4
.L_9:
        /*0008*/ 	.byte	0x04, 0x17
        /*000a*/ 	.short	(.L_11 - .L_10)
.L_10:
        /*000c*/ 	.word	0x00000000
        /*0010*/ 	.short	0x0003
        /*0012*/ 	.short	0x0018
        /*0014*/ 	.byte	0x00, 0xf0, 0x11, 0x00


	//----- nvinfo : EIATTR_KPARAM_INFO
	.align		4
.L_11:
        /*0018*/ 	.byte	0x04, 0x17
        /*001a*/ 	.short	(.L_13 - .L_12)
.L_12:
        /*001c*/ 	.word	0x00000000
        /*0020*/ 	.short	0x0002
        /*0022*/ 	.short	0x0010
        /*0024*/ 	.byte	0x00, 0xf4, 0x21, 0x00


	//----- nvinfo : EIATTR_KPARAM_INFO
	.align		4
.L_13:
        /*0028*/ 	.byte	0x04, 0x17
        /*002a*/ 	.short	(.L_15 - .L_14)
.L_14:
        /*002c*/ 	.word	0x00000000
        /*0030*/ 	.short	0x0001
        /*0032*/ 	.short	0x0008
        /*0034*/ 	.byte	0x00, 0xf4, 0x21, 0x00


	//----- nvinfo : EIATTR_KPARAM_INFO
	.align		4
.L_15:
        /*0038*/ 	.byte	0x04, 0x17
        /*003a*/ 	.short	(.L_17 - .L_16)
.L_16:
        /*003c*/ 	.word	0x00000000
        /*0040*/ 	.short	0x0000
        /*0042*/ 	.short	0x0000
        /*0044*/ 	.byte	0x00, 0xf4, 0x21, 0x00


	//----- nvinfo : EIATTR_SPARSE_MMA_MASK
	.align		4
.L_17:
        /*0048*/ 	.byte	0x03, 0x50
        /*004a*/ 	.short	0x0000


	//----- nvinfo : EIATTR_MAXREG_COUNT
	.align		4
        /*004c*/ 	.byte	0x03, 0x1b
        /*004e*/ 	.short	0x00ff


	//----- nvinfo : EIATTR_EXIT_INSTR_OFFSETS
	.align		4
        /*0050*/ 	.byte	0x04, 0x1c
        /*0052*/ 	.short	(.L_19 - .L_18)


	//   ....[0]....
.L_18:
        /*0054*/ 	.word	0x000001c0


	//   ....[1]....
        /*0058*/ 	.word	0x000001e0


	//----- nvinfo : EIATTR_REQNTID
	.align		4
.L_19:
        /*005c*/ 	.byte	0x04, 0x10
        /*005e*/ 	.short	(.L_21 - .L_20)
.L_20:
        /*0060*/ 	.word	0x00000080
        /*0064*/ 	.word	0x00000001
        /*0068*/ 	.word	0x00000001


	//----- nvinfo : EIATTR_CBANK_PARAM_SIZE
	.align		4
.L_21:
        /*006c*/ 	.byte	0x03, 0x19
        /*006e*/ 	.short	0x001c


	//----- nvinfo : EIATTR_PARAM_CBANK
	.align		4
        /*0070*/ 	.byte	0x04, 0x0a
        /*0072*/ 	.short	(.L_23 - .L_22)
	.align		4
.L_22:
        /*0074*/ 	.word	index@(.nv.constant0.triton_poi_fused_add_convolution_2)
        /*0078*/ 	.short	0x0210
        /*007a*/ 	.short	0x001c


	//----- nvinfo : EIATTR_SW_WAR
	.align		4
.L_23:
        /*007c*/ 	.byte	0x04, 0x36
        /*007e*/ 	.short	(.L_25 - .L_24)
.L_24:
        /*0080*/ 	.word	0x00000008
.L_25:


//--------------------- .nv.callgraph             --------------------------
	.section	.nv.callgraph,"",@"SHT_CUDA_CALLGRAPH"
	.align	4
	.sectionentsize	8
	.align		4
        /*0000*/ 	.word	0x00000000
	.align		4
        /*0004*/ 	.word	0xffffffff
	.align		4
        /*0008*/ 	.word	0x00000000
	.align		4
        /*000c*/ 	.word	0xfffffffe
	.align		4
        /*0010*/ 	.word	0x00000000
	.align		4
        /*0014*/ 	.word	0xfffffffd
	.align		4
        /*0018*/ 	.word	0x00000000
	.align		4
        /*001c*/ 	.word	0xfffffffc


//--------------------- .text.triton_poi_fused_add_convolution_2 --------------------------
	.section	.text.triton_poi_fused_add_convolution_2,"ax",@progbits
	.align	128
        .global         triton_poi_fused_add_convolution_2
        .type           triton_poi_fused_add_convolution_2,@function
        .size           triton_poi_fused_add_convolution_2,(.L_x_1 - triton_poi_fused_add_convolution_2)
        .other          triton_poi_fused_add_convolution_2,@"STO_CUDA_ENTRY STV_DEFAULT"
triton_poi_fused_add_convolution_2:
.text.triton_poi_fused_add_convolution_2:
[----:B------:R-:W0:Y:S02]  /*0000*/  LDC R1, c[0x0][0x28] ;  /* 0x00000a00ff017b82 */ /* 0x000e240000000800 */
[----:B------:R-:W1:Y:S01]  /*0010*/  S2R R0, SR_TID.X ;  /* 0x0000000000007919 */ /* 0x000e620000002100 */
[----:B------:R-:W2:Y:S01]  /*0020*/  LDC.64 R6, c[0x0][0x220] ;  /* 0x00008800ff067b82 */ /* 0x000ea20000000a00 */
[----:B------:R-:W-:Y:S01]  /*0030*/  ULDC.64 UR4, c[0x0][0x208] ;  /* 0x0000820000047ab9 */ /* 0x000fe20000000a00 */
[----:B------:R-:W3:Y:S06]  /*0040*/  S2R R9, SR_CTAID.X ;  /* 0x0000000000097919 */ /* 0x000eec0000002500 */
[----:B------:R-:W4:Y:S01]  /*0050*/  LDC.64 R4, c[0x0][0x210] ;  /* 0x00008400ff047b82 */ /* 0x000f220000000a00 */
[----:B-1----:R-:W-:-:S02]  /*0060*/  LOP3.LUT R0, R0, 0x7f, RZ, 0xc0, !PT ;  /* 0x0000007f00007812 */ /* 0x002fc400078ec0ff */
[----:B---3--:R-:W-:-:S03]  /*0070*/  SHF.R.S32.HI R2, RZ, 0x18, R9 ;  /* 0x00000018ff027819 */ /* 0x008fc60000011409 */
[----:B------:R-:W-:Y:S01]  /*0080*/  IMAD R9, R9, 0x80, R0 ;  /* 0x0000008009097824 */ /* 0x000fe200078e0200 */
[----:B------:R-:W-:-:S03]  /*0090*/  SGXT R0, R2, 0x1 ;  /* 0x000000010200781a */ /* 0x000fc60000000200 */
[C---:B----4-:R-:W-:Y:S01]  /*00a0*/  IMAD.WIDE R4, R9.reuse, 0x4, R4 ;  /* 0x0000000409047825 */ /* 0x050fe200078e0204 */
[----:B------:R-:W1:Y:S01]  /*00b0*/  LDC.64 R2, c[0x0][0x218] ;  /* 0x00008600ff027b82 */ /* 0x000e620000000a00 */
[----:B------:R-:W-:Y:S02]  /*00c0*/  ISETP.GE.AND P0, PT, R9, 0x100, PT ;  /* 0x000001000900780c */ /* 0x000fe40003f06270 */
[----:B------:R-:W-:-:S04]  /*00d0*/  LEA.HI R0, R0, R9, RZ, 0x4 ;  /* 0x0000000900007211 */ /* 0x000fc800078f20ff */
[----:B------:R-:W-:-:S04]  /*00e0*/  SHF.R.S32.HI R0, RZ, 0x4, R0 ;  /* 0x00000004ff007819 */ /* 0x000fc80000011400 */
[----:B------:R-:W-:-:S04]  /*00f0*/  LEA.HI R8, R0, R0, RZ, 0x2 ;  /* 0x0000000000087211 */ /* 0x000fc800078f10ff */
[----:B------:R-:W-:Y:S01]  /*0100*/  LOP3.LUT R11, R8, 0xfffffffc, RZ, 0xc0, !PT ;  /* 0xfffffffc080b7812 */ /* 0x000fe200078ec0ff */
[----:B------:R-:W-:-:S04]  /*0110*/  IMAD.MOV.U32 R8, RZ, RZ, RZ ;  /* 0x000000ffff087224 */ /* 0x000fc800078e00ff */
[----:B------:R-:W-:Y:S02]  /*0120*/  IMAD.IADD R11, R0, 0x1, -R11 ;  /* 0x00000001000b7824 */ /* 0x000fe400078e0a0b */
[----:B------:R-:W3:Y:S02]  /*0130*/  @!P0 LDG.E R8, desc[UR4][R4.64] ;  /* 0x0000000404088981 */ /* 0x000ee4000c1e1900 */
[----:B--2---:R-:W-:Y:S01]  /*0140*/  IMAD.WIDE R6, R11, 0x4, R6 ;  /* 0x000000040b067825 */ /* 0x004fe200078e0206 */
[----:B------:R-:W-:Y:S01]  /*0150*/  HFMA2.MMA R11, -RZ, RZ, 0, 0 ;  /* 0x00000000ff0b7435 */ /* 0x000fe200000001ff */
[----:B------:R-:W-:Y:S02]  /*0160*/  MOV R0, RZ ;  /* 0x000000ff00007202 */ /* 0x000fe40000000f00 */
[----:B-1----:R-:W-:-:S05]  /*0170*/  IMAD.WIDE R2, R9, 0x4, R2 ;  /* 0x0000000409027825 */ /* 0x002fca00078e0202 */
[----:B------:R-:W2:Y:S04]  /*0180*/  @!P0 LDG.E R0, desc[UR4][R2.64] ;  /* 0x0000000402008981 */ /* 0x000ea8000c1e1900 */
[----:B------:R-:W3:Y:S02]  /*0190*/  @!P0 LDG.E.EL R11, desc[UR4][R6.64] ;  /* 0x00000004060b8981 */ /* 0x000ee4000c2e1900 */
[----:B---3--:R-:W-:-:S04]  /*01a0*/  FADD R11, R11, R8 ;  /* 0x000000080b0b7221 */ /* 0x008fc80000000000 */
[----:B--2---:R-:W-:Y:S01]  /*01b0*/  FADD R11, R11, R0 ;  /* 0x000000000b0b7221 */ /* 0x004fe20000000000 */
[----:B------:R-:W-:Y:S06]  /*01c0*/  @P0 EXIT ;  /* 0x000000000000094d */ /* 0x000fec0003800000 */
[----:B------:R-:W-:Y:S01]  /*01d0*/  STG.E desc[UR4][R4.64], R11 ;  /* 0x0000000b04007986 */ /* 0x000fe2000c101904 */
[----:B------:R-:W-:Y:S05]  /*01e0*/  EXIT ;  /* 0x000000000000794d */ /* 0x000fea0003800000 */
.L_x_0:
[----:B------:R-:W-:-:S00]  /*01f0*/  BRA `(.L_x_0) ;  /* 0xfffffffc00fc7947 */ /* 0x000fc0000383ffff */
[----:B------:R-:W-:-:S00]  /*0200*/  NOP ;  /* 0x0000000000007918 */ /* 0x000fc00000000000 */
[----:B------:R-:W-:-:S00]  /*0210*/  NOP ;  /* 0x0000000000007918 */ /* 0x000fc00000000000 */
[----:B------:R-:W-:-:S00]  /*0220*/  NOP ;  /* 0x0000000000007918 */ /* 0x000fc00000000000 */
[----:B------:R-:W-:-:S00]  /*0230*/  NOP ;  /* 0x0000000000007918 */ /* 0x000fc00000000000 */
[----:B------:R-:W-:-:S00]  /*0240*/  NOP ;  /* 0x0000000000007918 */ /* 0x000fc00000000000 */
[----:B------:R-:W-:-:S00]  /*0250*/  NOP ;  /* 0x0000000000007918 */ /* 0x000fc00000000000 */
[----:B------:R-:W-:-:S00]  /*0260*/  NOP ;  /* 0x0000000000007918 */ /* 0x000fc00000000000 */
[----:B------:R-:W-:-:S00]  /*0270*/  NOP ;  /* 0x0000000000007918 */ /* 0x000fc00000000000 */
.L_x_1:


//--------------------- .nv.constant0.triton_poi_fused_add_convolution_2 --------------------------
	.section	.nv.constant0.triton_poi_fused_add_convolution_2,"a",@progbits
	.sectionflags	@""
	.align	4
.nv.constant0.triton_poi_fused_add_convolution_2:
	.zero		556
